	.headerflags	@"EF_CUDA_TEXMODE_UNIFIED EF_CUDA_64BIT_ADDRESS EF_CUDA_ACCELERATORS EF_CUDA_SM90 EF_CUDA_VIRTUAL_SM(EF_CUDA_SM90)"
	.elftype	@"ET_EXEC"


//--------------------- .nv.info                  --------------------------
	.section	.nv.info,"",@"SHT_CUDA_INFO"
	.align	4


	//----- nvinfo : EIATTR_REGCOUNT
	.align		4
        /*0000*/ 	.byte	0x04, 0x2f
        /*0002*/ 	.short	(.L_1 - .L_0)
	.align		4
.L_0:
        /*0004*/ 	.word	index@(triton_poi_fused_max_0)
        /*0008*/ 	.word	0x0000000a


	//----- nvinfo : EIATTR_MIN_STACK_SIZE
	.align		4
.L_1:
        /*000c*/ 	.byte	0x04, 0x12
        /*000e*/ 	.short	(.L_3 - .L_2)
	.align		4
.L_2:
        /*0010*/ 	.word	index@(triton_poi_fused_max_0)
        /*0014*/ 	.word	0x00000000


	//----- nvinfo : EIATTR_FRAME_SIZE
	.align		4
.L_3:
        /*0018*/ 	.byte	0x04, 0x11
        /*001a*/ 	.short	(.L_5 - .L_4)
	.align		4
.L_4:
        /*001c*/ 	.word	index@(triton_poi_fused_max_0)
        /*0020*/ 	.word	0x00000000


	//----- nvinfo : EIATTR_MIN_STACK_SIZE
	.align		4
.L_5:
        /*0024*/ 	.byte	0x04, 0x12
        /*0026*/ 	.short	(.L_7 - .L_6)
	.align		4
.L_6:
        /*0028*/ 	.word	index@(triton_poi_fused_max_0)
        /*002c*/ 	.word	0x00000000
.L_7:


//--------------------- .nv.info.triton_poi_fused_max_0 --------------------------
	.section	.nv.info.triton_poi_fused_max_0,"",@"SHT_CUDA_INFO"
	.sectionflags	@""
	.align	4


	//----- nvinfo : EIATTR_CUDA_API_VERSION
	.align		4
        /*0000*/ 	.byte	0x04, 0x37
        /*0002*/ 	.short	(.L_9 - .L_8)
.L_8:
        /*0004*/ 	.word	0x0000007c


	//----- nvinfo : EIATTR_KPARAM_INFO
	.align		4
.L_9:
        /*0008*/ 	.byte	0x04, 0x17
        /*000a*/ 	.short	(.L_11 - .L_10)
.L_10:
        /*000c*/ 	.word	0x00000000
        /*0010*/ 	.short	0x0002
        /*0012*/ 	.short	0x0010
        /*0014*/ 	.byte	0x00, 0xf0, 0x11, 0x00


	//----- nvinfo : EIATTR_KPARAM_INFO
	.align		4
.L_11:
        /*0018*/ 	.byte	0x04, 0x17
        /*001a*/ 	.short	(.L_13 - .L_12)
.L_12:
        /*001c*/ 	.word	0x00000000
        /*0020*/ 	.short	0x0001
        /*0022*/ 	.short	0x0008
        /*0024*/ 	.byte	0x00, 0xf4, 0x21, 0x00


	//----- nvinfo : EIATTR_KPARAM_INFO
	.align		4
.L_13:
        /*0028*/ 	.byte	0x04, 0x17
        /*002a*/ 	.short	(.L_15 - .L_14)
.L_14:
        /*002c*/ 	.word	0x00000000
        /*0030*/ 	.short	0x0000
        /*0032*/ 	.short	0x0000
        /*0034*/ 	.byte	0x00, 0xf4, 0x21, 0x00


	//----- nvinfo : EIATTR_SPARSE_MMA_MASK
	.align		4
.L_15:
        /*0038*/ 	.byte	0x03, 0x50
        /*003a*/ 	.short	0x0000


	//----- nvinfo : EIATTR_MAXREG_COUNT
	.align		4
        /*003c*/ 	.byte	0x03, 0x1b
        /*003e*/ 	.short	0x00ff


	//----- nvinfo : EIATTR_EXIT_INSTR_OFFSETS
	.align		4
        /*0040*/ 	.byte	0x04, 0x1c
        /*0042*/ 	.short	(.L_17 - .L_16)


	//   ....[0]....
.L_16:
        /*0044*/ 	.word	0x00000110


	//   ....[1]....
        /*0048*/ 	.word	0x00000130


	//----- nvinfo : EIATTR_REQNTID
	.align		4
.L_17:
        /*004c*/ 	.byte	0x04, 0x10
        /*004e*/ 	.short	(.L_19 - .L_18)
.L_18:
        /*0050*/ 	.word	0x00000080
        /*0054*/ 	.word	0x00000001
        /*0058*/ 	.word	0x00000001


	//----- nvinfo : EIATTR_CRS_STACK_SIZE
	.align		4
.L_19:
        /*005c*/ 	.byte	0x04, 0x1e
        /*005e*/ 	.short	(.L_21 - .L_20)
.L_20:
        /*0060*/ 	.word	0x00000000


	//----- nvinfo : EIATTR_CBANK_PARAM_SIZE
	.align		4
.L_21:
        /*0064*/ 	.byte	0x03, 0x19
        /*0066*/ 	.short	0x0014


	//----- nvinfo : EIATTR_PARAM_CBANK
	.align		4
        /*0068*/ 	.byte	0x04, 0x0a
        /*006a*/ 	.short	(.L_23 - .L_22)
	.align		4
.L_22:
        /*006c*/ 	.word	index@(.nv.constant0.triton_poi_fused_max_0)
        /*0070*/ 	.short	0x0210
        /*0072*/ 	.short	0x0014


	//----- nvinfo : EIATTR_SW_WAR
	.align		4
.L_23:
        /*0074*/ 	.byte	0x04, 0x36
        /*0076*/ 	.short	(.L_25 - .L_24)
.L_24:
        /*0078*/ 	.word	0x00000008
.L_25:


//--------------------- .nv.callgraph             --------------------------
	.section	.nv.callgraph,"",@"SHT_CUDA_CALLGRAPH"
	.align	4
	.sectionentsize	8
	.align		4
        /*0000*/ 	.word	0x00000000
	.align		4
        /*0004*/ 	.word	0xffffffff
	.align		4
        /*0008*/ 	.word	0x00000000
	.align		4
        /*000c*/ 	.word	0xfffffffe
	.align		4
        /*0010*/ 	.word	0x00000000
	.align		4
        /*0014*/ 	.word	0xfffffffd
	.align		4
        /*0018*/ 	.word	0x00000000
	.align		4
        /*001c*/ 	.word	0xfffffffc


//--------------------- .text.triton_poi_fused_max_0 --------------------------
	.section	.text.triton_poi_fused_max_0,"ax",@progbits
	.align	128
        .global         triton_poi_fused_max_0
        .type           triton_poi_fused_max_0,@function
        .size           triton_poi_fused_max_0,(.L_x_3 - triton_poi_fused_max_0)
        .other          triton_poi_fused_max_0,@"STO_CUDA_ENTRY STV_DEFAULT"
triton_poi_fused_max_0:
.text.triton_poi_fused_max_0:
[----:B------:R-:W0:Y:S02]  /*0000*/  LDC R1, c[0x0][0x28] ;  /* 0x00000a00ff017b82 */ /* 0x000e240000000800 */
[----:B------:R-:W1:Y:S01]  /*0010*/  S2R R0, SR_TID.X ;  /* 0x0000000000007919 */ /* 0x000e620000002100 */
[----:B------:R-:W2:Y:S01]  /*0020*/  LDC.64 R4, c[0x0][0x218] ;  /* 0x00008600ff047b82 */ /* 0x000ea20000000a00 */
[----:B------:R-:W-:Y:S01]  /*0030*/  ULDC.64 UR4, c[0x0][0x208] ;  /* 0x0000820000047ab9 */ /* 0x000fe20000000a00 */
[----:B------:R-:W-:Y:S01]  /*0040*/  BSSY B0, `(.L_x_0) ;  /* 0x000000c000007945 */ /* 0x000fe20003800000 */
[----:B------:R-:W3:Y:S01]  /*0050*/  S2R R7, SR_CTAID.X ;  /* 0x0000000000077919 */ /* 0x000ee20000002500 */
[----:B------:R-:W-:Y:S01]  /*0060*/  CS2R R2, SRZ ;  /* 0x0000000000027805 */ /* 0x000fe2000001ff00 */
[----:B-1----:R-:W-:-:S05]  /*0070*/  IMAD.SHL.U32 R0, R0, 0x2, RZ ;  /* 0x0000000200007824 */ /* 0x002fca00078e00ff */
[----:B------:R-:W-:-:S04]  /*0080*/  LOP3.LUT R0, R0, 0xfe, RZ, 0xc0, !PT ;  /* 0x000000fe00007812 */ /* 0x000fc800078ec0ff */
[----:B---3--:R-:W-:-:S04]  /*0090*/  LEA R7, R7, R0, 0x8 ;  /* 0x0000000007077211 */ /* 0x008fc800078e40ff */
[C---:B------:R-:W-:Y:S01]  /*00a0*/  ISETP.GE.AND P0, PT, R7.reuse, 0x100, PT ;  /* 0x000001000700780c */ /* 0x040fe20003f06270 */
[----:B--2---:R-:W-:-:S12]  /*00b0*/  IMAD.WIDE R4, R7, 0x4, R4 ;  /* 0x0000000407047825 */ /* 0x004fd800078e0204 */
[----:B------:R-:W-:Y:S05]  /*00c0*/  @P0 BRA `(.L_x_1) ;  /* 0x00000000000c0947 */ /* 0x000fea0003800000 */
[----:B------:R-:W1:Y:S02]  /*00d0*/  LDC.64 R2, c[0x0][0x210] ;  /* 0x00008400ff027b82 */ /* 0x000e640000000a00 */
[----:B-1----:R-:W-:-:S06]  /*00e0*/  IMAD.WIDE R2, R7, 0x4, R2 ;  /* 0x0000000407027825 */ /* 0x002fcc00078e0202 */
[----:B------:R-:W5:Y:S02]  /*00f0*/  LDG.E.64 R2, desc[UR4][R2.64] ;  /* 0x0000000402027981 */ /* 0x000f64000c1e1b00 */
.L_x_1:
[----:B------:R-:W-:Y:S05]  /*0100*/  BSYNC B0 ;  /* 0x0000000000007941 */ /* 0x000fea0003800000 */
.L_x_0:
[----:B------:R-:W-:Y:S05]  /*0110*/  @P0 EXIT ;  /* 0x000000000000094d */ /* 0x000fea0003800000 */
[----:B-----5:R-:W-:Y:S01]  /*0120*/  STG.E.64 desc[UR4][R4.64], R2 ;  /* 0x0000000204007986 */ /* 0x020fe2000c101b04 */
[----:B------:R-:W-:Y:S05]  /*0130*/  EXIT ;  /* 0x000000000000794d */ /* 0x000fea0003800000 */
.L_x_2:
[----:B------:R-:W-:-:S00]  /*0140*/  BRA `(.L_x_2) ;  /* 0xfffffffc00fc7947 */ /* 0x000fc0000383ffff */
[----:B------:R-:W-:-:S00]  /*0150*/  NOP ;  /* 0x0000000000007918 */ /* 0x000fc00000000000 */
        /* <DEDUP_REMOVED lines=10> */
.L_x_3:


//--------------------- .nv.constant0.triton_poi_fused_max_0 --------------------------
	.section	.nv.constant0.triton_poi_fused_max_0,"a",@progbits
	.sectionflags	@""
	.align	4
.nv.constant0.triton_poi_fused_max_0:
	.zero		548
